//
// Generated by NVIDIA NVVM Compiler
//
// Compiler Build ID: CL-36424714
// Cuda compilation tools, release 13.0, V13.0.88
// Based on NVVM 20.0.0
//

.version 9.0
.target sm_100
.address_size 64

	// .globl	_Z10sum_helperPiiS_
// _ZZ10sum_helperPiiS_E9warp_sums has been demoted
// _ZZ11sum_helper2PiiE9warp_sums has been demoted

.visible .entry _Z10sum_helperPiiS_(
	.param .u64 .ptr .align 1 _Z10sum_helperPiiS__param_0,
	.param .u32 _Z10sum_helperPiiS__param_1,
	.param .u64 .ptr .align 1 _Z10sum_helperPiiS__param_2
)
{
	.reg .pred 	%p<21>;
	.reg .b32 	%r<91>;
	.reg .b64 	%rd<15>;
	// demoted variable
	.shared .align 4 .b8 _ZZ10sum_helperPiiS_E9warp_sums[128];
	ld.param.u64 	%rd3, [_Z10sum_helperPiiS__param_0];
	ld.param.u32 	%r32, [_Z10sum_helperPiiS__param_1];
	ld.param.u64 	%rd2, [_Z10sum_helperPiiS__param_2];
	cvta.to.global.u64 	%rd1, %rd3;
	mov.u32 	%r1, %ctaid.x;
	mov.u32 	%r2, %ntid.x;
	mov.u32 	%r3, %tid.x;
	mad.lo.s32 	%r84, %r1, %r2, %r3;
	mov.u32 	%r34, %nctaid.x;
	mul.lo.s32 	%r5, %r2, %r34;
	setp.ge.s32 	%p1, %r84, %r32;
	mov.b32 	%r89, 0;
	@%p1 bra 	$L__BB0_7;
	add.s32 	%r37, %r84, %r5;
	max.s32 	%r38, %r32, %r37;
	setp.lt.s32 	%p2, %r37, %r32;
	selp.u32 	%r39, 1, 0, %p2;
	add.s32 	%r40, %r37, %r39;
	sub.s32 	%r41, %r38, %r40;
	div.u32 	%r42, %r41, %r5;
	add.s32 	%r43, %r42, %r39;
	add.s32 	%r6, %r43, 1;
	and.b32  	%r7, %r6, 3;
	setp.lt.u32 	%p3, %r43, 3;
	mov.b32 	%r89, 0;
	@%p3 bra 	$L__BB0_4;
	and.b32  	%r45, %r6, -4;
	shl.b32 	%r8, %r5, 2;
	neg.s32 	%r80, %r45;
	mov.b32 	%r89, 0;
	mul.wide.s32 	%rd6, %r5, 4;
$L__BB0_3:
	mul.wide.s32 	%rd4, %r84, 4;
	add.s64 	%rd5, %rd1, %rd4;
	ld.global.u32 	%r46, [%rd5];
	add.s32 	%r47, %r46, %r89;
	add.s64 	%rd7, %rd5, %rd6;
	ld.global.u32 	%r48, [%rd7];
	add.s32 	%r49, %r48, %r47;
	add.s64 	%rd8, %rd7, %rd6;
	ld.global.u32 	%r50, [%rd8];
	add.s32 	%r51, %r50, %r49;
	add.s64 	%rd9, %rd8, %rd6;
	ld.global.u32 	%r52, [%rd9];
	add.s32 	%r89, %r52, %r51;
	add.s32 	%r84, %r84, %r8;
	add.s32 	%r80, %r80, 4;
	setp.ne.s32 	%p4, %r80, 0;
	@%p4 bra 	$L__BB0_3;
$L__BB0_4:
	setp.eq.s32 	%p5, %r7, 0;
	@%p5 bra 	$L__BB0_7;
	neg.s32 	%r86, %r7;
$L__BB0_6:
	.pragma "nounroll";
	mul.wide.s32 	%rd10, %r84, 4;
	add.s64 	%rd11, %rd1, %rd10;
	ld.global.u32 	%r53, [%rd11];
	add.s32 	%r89, %r53, %r89;
	add.s32 	%r84, %r84, %r5;
	add.s32 	%r86, %r86, 1;
	setp.ne.s32 	%p6, %r86, 0;
	@%p6 bra 	$L__BB0_6;
$L__BB0_7:
	and.b32  	%r27, %r3, 31;
	shfl.sync.down.b32	%r54|%p7, %r89, 16, 31, -1;
	add.s32 	%r55, %r54, %r89;
	shfl.sync.down.b32	%r56|%p8, %r55, 8, 31, -1;
	add.s32 	%r57, %r56, %r55;
	shfl.sync.down.b32	%r58|%p9, %r57, 4, 31, -1;
	add.s32 	%r59, %r58, %r57;
	shfl.sync.down.b32	%r60|%p10, %r59, 2, 31, -1;
	add.s32 	%r61, %r60, %r59;
	shfl.sync.down.b32	%r62|%p11, %r61, 1, 31, -1;
	add.s32 	%r28, %r62, %r61;
	setp.ne.s32 	%p12, %r27, 0;
	@%p12 bra 	$L__BB0_9;
	shr.u32 	%r63, %r3, 3;
	mov.u32 	%r64, _ZZ10sum_helperPiiS_E9warp_sums;
	add.s32 	%r65, %r64, %r63;
	st.shared.u32 	[%r65], %r28;
$L__BB0_9:
	bar.sync 	0;
	setp.gt.u32 	%p13, %r3, 31;
	@%p13 bra 	$L__BB0_14;
	shr.u32 	%r67, %r2, 5;
	setp.ge.u32 	%p14, %r27, %r67;
	mov.b32 	%r90, 0;
	@%p14 bra 	$L__BB0_12;
	shl.b32 	%r68, %r27, 2;
	mov.u32 	%r69, _ZZ10sum_helperPiiS_E9warp_sums;
	add.s32 	%r70, %r69, %r68;
	ld.shared.u32 	%r90, [%r70];
$L__BB0_12:
	setp.ne.s32 	%p15, %r27, 0;
	shfl.sync.down.b32	%r71|%p16, %r90, 16, 31, -1;
	add.s32 	%r72, %r71, %r90;
	shfl.sync.down.b32	%r73|%p17, %r72, 8, 31, -1;
	add.s32 	%r74, %r73, %r72;
	shfl.sync.down.b32	%r75|%p18, %r74, 4, 31, -1;
	add.s32 	%r76, %r75, %r74;
	shfl.sync.down.b32	%r77|%p19, %r76, 2, 31, -1;
	add.s32 	%r78, %r77, %r76;
	shfl.sync.down.b32	%r79|%p20, %r78, 1, 31, -1;
	add.s32 	%r31, %r79, %r78;
	@%p15 bra 	$L__BB0_14;
	cvta.to.global.u64 	%rd12, %rd2;
	mul.wide.u32 	%rd13, %r1, 4;
	add.s64 	%rd14, %rd12, %rd13;
	st.global.u32 	[%rd14], %r31;
$L__BB0_14:
	ret;

}
	// .globl	_Z11sum_helper2Pii
.visible .entry _Z11sum_helper2Pii(
	.param .u64 .ptr .align 1 _Z11sum_helper2Pii_param_0,
	.param .u32 _Z11sum_helper2Pii_param_1
)
{
	.reg .pred 	%p<16>;
	.reg .b32 	%r<43>;
	.reg .b64 	%rd<5>;
	// demoted variable
	.shared .align 4 .b8 _ZZ11sum_helper2PiiE9warp_sums[128];
	ld.param.u64 	%rd2, [_Z11sum_helper2Pii_param_0];
	ld.param.u32 	%r9, [_Z11sum_helper2Pii_param_1];
	cvta.to.global.u64 	%rd1, %rd2;
	mov.u32 	%r1, %tid.x;
	setp.ge.s32 	%p1, %r1, %r9;
	mov.b32 	%r41, 0;
	@%p1 bra 	$L__BB1_2;
	mul.wide.u32 	%rd3, %r1, 4;
	add.s64 	%rd4, %rd1, %rd3;
	ld.global.u32 	%r41, [%rd4];
$L__BB1_2:
	and.b32  	%r4, %r1, 31;
	shfl.sync.down.b32	%r11|%p2, %r41, 16, 31, -1;
	add.s32 	%r12, %r11, %r41;
	shfl.sync.down.b32	%r13|%p3, %r12, 8, 31, -1;
	add.s32 	%r14, %r13, %r12;
	shfl.sync.down.b32	%r15|%p4, %r14, 4, 31, -1;
	add.s32 	%r16, %r15, %r14;
	shfl.sync.down.b32	%r17|%p5, %r16, 2, 31, -1;
	add.s32 	%r18, %r17, %r16;
	shfl.sync.down.b32	%r19|%p6, %r18, 1, 31, -1;
	add.s32 	%r5, %r19, %r18;
	setp.ne.s32 	%p7, %r4, 0;
	@%p7 bra 	$L__BB1_4;
	shr.u32 	%r20, %r1, 3;
	mov.u32 	%r21, _ZZ11sum_helper2PiiE9warp_sums;
	add.s32 	%r22, %r21, %r20;
	st.shared.u32 	[%r22], %r5;
$L__BB1_4:
	bar.sync 	0;
	setp.gt.u32 	%p8, %r1, 31;
	@%p8 bra 	$L__BB1_9;
	add.s32 	%r24, %r9, 31;
	shr.s32 	%r25, %r24, 31;
	shr.u32 	%r26, %r25, 27;
	add.s32 	%r27, %r24, %r26;
	shr.s32 	%r28, %r27, 5;
	setp.ge.s32 	%p9, %r4, %r28;
	mov.b32 	%r42, 0;
	@%p9 bra 	$L__BB1_7;
	shl.b32 	%r29, %r4, 2;
	mov.u32 	%r30, _ZZ11sum_helper2PiiE9warp_sums;
	add.s32 	%r31, %r30, %r29;
	ld.shared.u32 	%r42, [%r31];
$L__BB1_7:
	setp.ne.s32 	%p10, %r4, 0;
	shfl.sync.down.b32	%r32|%p11, %r42, 16, 31, -1;
	add.s32 	%r33, %r32, %r42;
	shfl.sync.down.b32	%r34|%p12, %r33, 8, 31, -1;
	add.s32 	%r35, %r34, %r33;
	shfl.sync.down.b32	%r36|%p13, %r35, 4, 31, -1;
	add.s32 	%r37, %r36, %r35;
	shfl.sync.down.b32	%r38|%p14, %r37, 2, 31, -1;
	add.s32 	%r39, %r38, %r37;
	shfl.sync.down.b32	%r40|%p15, %r39, 1, 31, -1;
	add.s32 	%r8, %r40, %r39;
	@%p10 bra 	$L__BB1_9;
	st.global.u32 	[%rd1], %r8;
$L__BB1_9:
	ret;

}


// ===== COMPILED SASS (sm_100) =====

	.target	sm_100

	.elftype	@"ET_EXEC"


//--------------------- .note.nv.tkinfo           --------------------------
	.section	.note.nv.tkinfo,"",@"SHT_NOTE"
	.sectionflags	@"SHF_NOTE_NV_TKINFO"
	.tkinfo
        /*0018*/ 	.word	0x00000002
        /*0030*/ 	.string	""
        /*0030*/ 	.string	"ptxas"
        /*0030*/ 	.string	"Cuda compilation tools, release 13.0, V13.0.88"
        /*0030*/ 	.string	"Build cuda_13.0.r13.0/compiler.36424714_0"
        /*0030*/ 	.string	"-arch sm_100 -m 64 "



//--------------------- .note.nv.cuinfo           --------------------------
	.section	.note.nv.cuinfo,"",@"SHT_NOTE"
	.sectionflags	@"SHF_NOTE_NV_CUINFO"
        /*0018*/ 	.short	0x0002
        /*001a*/ 	.short	0x0064
        /*001c*/ 	.short	0x0082
	.zero		2


//--------------------- .nv.info                  --------------------------
	.section	.nv.info,"",@"SHT_CUDA_INFO"
	.align	4


	//----- nvinfo : EIATTR_REGCOUNT
	.align		4
        /*0000*/ 	.byte	0x04, 0x2f
        /*0002*/ 	.short	(.L_1 - .L_0)
	.align		4
.L_0:
        /*0004*/ 	.word	index@(_Z10sum_helperPiiS_)
        /*0008*/ 	.word	0x00000020


	//----- nvinfo : EIATTR_FRAME_SIZE
	.align		4
.L_1:
        /*000c*/ 	.byte	0x04, 0x11
        /*000e*/ 	.short	(.L_3 - .L_2)
	.align		4
.L_2:
        /*0010*/ 	.word	index@(_Z10sum_helperPiiS_)
        /*0014*/ 	.word	0x00000000


	//----- nvinfo : EIATTR_REGCOUNT
	.align		4
.L_3:
        /*0018*/ 	.byte	0x04, 0x2f
        /*001a*/ 	.short	(.L_5 - .L_4)
	.align		4
.L_4:
        /*001c*/ 	.word	index@(_Z11sum_helper2Pii)
        /*0020*/ 	.word	0x0000000e


	//----- nvinfo : EIATTR_FRAME_SIZE
	.align		4
.L_5:
        /*0024*/ 	.byte	0x04, 0x11
        /*0026*/ 	.short	(.L_7 - .L_6)
	.align		4
.L_6:
        /*0028*/ 	.word	index@(_Z11sum_helper2Pii)
        /*002c*/ 	.word	0x00000000


	//----- nvinfo : EIATTR_MIN_STACK_SIZE
	.align		4
.L_7:
        /*0030*/ 	.byte	0x04, 0x12
        /*0032*/ 	.short	(.L_9 - .L_8)
	.align		4
.L_8:
        /*0034*/ 	.word	index@(_Z11sum_helper2Pii)
        /*0038*/ 	.word	0x00000000


	//----- nvinfo : EIATTR_MIN_STACK_SIZE
	.align		4
.L_9:
        /*003c*/ 	.byte	0x04, 0x12
        /*003e*/ 	.short	(.L_11 - .L_10)
	.align		4
.L_10:
        /*0040*/ 	.word	index@(_Z10sum_helperPiiS_)
        /*0044*/ 	.word	0x00000000
.L_11:


//--------------------- .nv.compat                --------------------------
	.section	.nv.compat,"",@"SHT_CUDA_COMPAT_INFO"
	.align	4
        /*0000*/ 	.byte	0x02, 0x09, 0x00, 0x00, 0x02, 0x02, 0x01, 0x00, 0x02, 0x05, 0x05, 0x00, 0x03, 0x07, 0x01, 0x01
        /*0010*/ 	.byte	0x02, 0x03, 0x00, 0x00, 0x02, 0x06, 0x01, 0x00, 0x04, 0x0b, 0x08, 0x00, 0x09, 0x00, 0x00, 0x00
        /*0020*/ 	.byte	0x00, 0x00, 0x00, 0x00


//--------------------- .nv.info._Z11sum_helper2Pii --------------------------
	.section	.nv.info._Z11sum_helper2Pii,"",@"SHT_CUDA_INFO"
	.sectionflags	@""
	.align	4


	//----- nvinfo : EIATTR_CUDA_API_VERSION
	.align		4
        /*0000*/ 	.byte	0x04, 0x37
        /*0002*/ 	.short	(.L_13 - .L_12)
.L_12:
        /*0004*/ 	.word	0x00000082


	//----- nvinfo : EIATTR_KPARAM_INFO
	.align		4
.L_13:
        /*0008*/ 	.byte	0x04, 0x17
        /*000a*/ 	.short	(.L_15 - .L_14)
.L_14:
        /*000c*/ 	.word	0x00000000
        /*0010*/ 	.short	0x0001
        /*0012*/ 	.short	0x0008
        /*0014*/ 	.byte	0x00, 0xf0, 0x11, 0x00


	//----- nvinfo : EIATTR_KPARAM_INFO
	.align		4
.L_15:
        /*0018*/ 	.byte	0x04, 0x17
        /*001a*/ 	.short	(.L_17 - .L_16)
.L_16:
        /*001c*/ 	.word	0x00000000
        /*0020*/ 	.short	0x0000
        /*0022*/ 	.short	0x0000
        /*0024*/ 	.byte	0x00, 0xf5, 0x21, 0x00


	//----- nvinfo : EIATTR_SPARSE_MMA_MASK
	.align		4
.L_17:
        /*0028*/ 	.byte	0x03, 0x50
        /*002a*/ 	.short	0x0000


	//----- nvinfo : EIATTR_MAXREG_COUNT
	.align		4
        /*002c*/ 	.byte	0x03, 0x1b
        /*002e*/ 	.short	0x00ff


	//----- nvinfo : EIATTR_NUM_BARRIERS
	.align		4
        /*0030*/ 	.byte	0x02, 0x4c
        /*0032*/ 	.byte	0x01
	.zero		1


	//----- nvinfo : EIATTR_MERCURY_ISA_VERSION
	.align		4
        /*0034*/ 	.byte	0x03, 0x5f
        /*0036*/ 	.short	0x0101


	//----- nvinfo : EIATTR_COOP_GROUP_MASK_REGIDS
	.align		4
        /*0038*/ 	.byte	0x04, 0x29
        /*003a*/ 	.short	(.L_19 - .L_18)


	//   ....[0]....
.L_18:
        /*003c*/ 	.word	0xffffffff


	//   ....[1]....
        /*0040*/ 	.word	0xffffffff


	//   ....[2]....
        /*0044*/ 	.word	0xffffffff


	//   ....[3]....
        /*0048*/ 	.word	0xffffffff


	//   ....[4]....
        /*004c*/ 	.word	0xffffffff


	//   ....[5]....
        /*0050*/ 	.word	0xffffffff


	//   ....[6]....
        /*0054*/ 	.word	0xffffffff


	//   ....[7]....
        /*0058*/ 	.word	0xffffffff


	//   ....[8]....
        /*005c*/ 	.word	0xffffffff


	//   ....[9]....
        /*0060*/ 	.word	0xffffffff


	//----- nvinfo : EIATTR_COOP_GROUP_INSTR_OFFSETS
	.align		4
.L_19:
        /*0064*/ 	.byte	0x04, 0x28
        /*0066*/ 	.short	(.L_21 - .L_20)


	//   ....[0]....
.L_20:
        /*0068*/ 	.word	0x000000a0


	//   ....[1]....
        /*006c*/ 	.word	0x000000c0


	//   ....[2]....
        /*0070*/ 	.word	0x000000f0


	//   ....[3]....
        /*0074*/ 	.word	0x00000130


	//   ....[4]....
        /*0078*/ 	.word	0x00000170


	//   ....[5]....
        /*007c*/ 	.word	0x00000280


	//   ....[6]....
        /*0080*/ 	.word	0x000002a0


	//   ....[7]....
        /*0084*/ 	.word	0x000002c0


	//   ....[8]....
        /*0088*/ 	.word	0x000002e0


	//   ....[9]....
        /*008c*/ 	.word	0x00000300


	//----- nvinfo : EIATTR_VRC_CTA_INIT_COUNT
	.align		4
.L_21:
        /*0090*/ 	.byte	0x02, 0x4a
	.zero		1
	.zero		1


	//----- nvinfo : EIATTR_EXIT_INSTR_OFFSETS
	.align		4
        /*0094*/ 	.byte	0x04, 0x1c
        /*0096*/ 	.short	(.L_23 - .L_22)


	//   ....[0]....
.L_22:
        /*0098*/ 	.word	0x000001b0


	//   ....[1]....
        /*009c*/ 	.word	0x00000310


	//   ....[2]....
        /*00a0*/ 	.word	0x00000350


	//----- nvinfo : EIATTR_CBANK_PARAM_SIZE
	.align		4
.L_23:
        /*00a4*/ 	.byte	0x03, 0x19
        /*00a6*/ 	.short	0x000c


	//----- nvinfo : EIATTR_PARAM_CBANK
	.align		4
        /*00a8*/ 	.byte	0x04, 0x0a
        /*00aa*/ 	.short	(.L_25 - .L_24)
	.align		4
.L_24:
        /*00ac*/ 	.word	index@(.nv.constant0._Z11sum_helper2Pii)
        /*00b0*/ 	.short	0x0380
        /*00b2*/ 	.short	0x000c


	//----- nvinfo : EIATTR_SW_WAR
	.align		4
.L_25:
        /*00b4*/ 	.byte	0x04, 0x36
        /*00b6*/ 	.short	(.L_27 - .L_26)
.L_26:
        /*00b8*/ 	.word	0x00000008
.L_27:


//--------------------- .nv.info._Z10sum_helperPiiS_ --------------------------
	.section	.nv.info._Z10sum_helperPiiS_,"",@"SHT_CUDA_INFO"
	.sectionflags	@""
	.align	4


	//----- nvinfo : EIATTR_CUDA_API_VERSION
	.align		4
        /*0000*/ 	.byte	0x04, 0x37
        /*0002*/ 	.short	(.L_29 - .L_28)
.L_28:
        /*0004*/ 	.word	0x00000082


	//----- nvinfo : EIATTR_KPARAM_INFO
	.align		4
.L_29:
        /*0008*/ 	.byte	0x04, 0x17
        /*000a*/ 	.short	(.L_31 - .L_30)
.L_30:
        /*000c*/ 	.word	0x00000000
        /*0010*/ 	.short	0x0002
        /*0012*/ 	.short	0x0010
        /*0014*/ 	.byte	0x00, 0xf5, 0x21, 0x00


	//----- nvinfo : EIATTR_KPARAM_INFO
	.align		4
.L_31:
        /*0018*/ 	.byte	0x04, 0x17
        /*001a*/ 	.short	(.L_33 - .L_32)
.L_32:
        /*001c*/ 	.word	0x00000000
        /*0020*/ 	.short	0x0001
        /*0022*/ 	.short	0x0008
        /*0024*/ 	.byte	0x00, 0xf0, 0x11, 0x00


	//----- nvinfo : EIATTR_KPARAM_INFO
	.align		4
.L_33:
        /*0028*/ 	.byte	0x04, 0x17
        /*002a*/ 	.short	(.L_35 - .L_34)
.L_34:
        /*002c*/ 	.word	0x00000000
        /*0030*/ 	.short	0x0000
        /*0032*/ 	.short	0x0000
        /*0034*/ 	.byte	0x00, 0xf5, 0x21, 0x00


	//----- nvinfo : EIATTR_SPARSE_MMA_MASK
	.align		4
.L_35:
        /*0038*/ 	.byte	0x03, 0x50
        /*003a*/ 	.short	0x0000


	//----- nvinfo : EIATTR_MAXREG_COUNT
	.align		4
        /*003c*/ 	.byte	0x03, 0x1b
        /*003e*/ 	.short	0x00ff


	//----- nvinfo : EIATTR_NUM_BARRIERS
	.align		4
        /*0040*/ 	.byte	0x02, 0x4c
        /*0042*/ 	.byte	0x01
	.zero		1


	//----- nvinfo : EIATTR_MERCURY_ISA_VERSION
	.align		4
        /*0044*/ 	.byte	0x03, 0x5f
        /*0046*/ 	.short	0x0101


	//----- nvinfo : EIATTR_COOP_GROUP_MASK_REGIDS
	.align		4
        /*0048*/ 	.byte	0x04, 0x29
        /*004a*/ 	.short	(.L_37 - .L_36)


	//   ....[0]....
.L_36:
        /*004c*/ 	.word	0xffffffff


	//   ....[1]....
        /*0050*/ 	.word	0xffffffff


	//   ....[2]....
        /*0054*/ 	.word	0xffffffff


	//   ....[3]....
        /*0058*/ 	.word	0xffffffff


	//   ....[4]....
        /*005c*/ 	.word	0xffffffff


	//   ....[5]....
        /*0060*/ 	.word	0xffffffff


	//   ....[6]....
        /*0064*/ 	.word	0xffffffff


	//   ....[7]....
        /*0068*/ 	.word	0xffffffff


	//   ....[8]....
        /*006c*/ 	.word	0xffffffff


	//   ....[9]....
        /*0070*/ 	.word	0xffffffff


	//----- nvinfo : EIATTR_COOP_GROUP_INSTR_OFFSETS
	.align		4
.L_37:
        /*0074*/ 	.byte	0x04, 0x28
        /*0076*/ 	.short	(.L_39 - .L_38)


	//   ....[0]....
.L_38:
        /*0078*/ 	.word	0x00000a70


	//   ....[1]....
        /*007c*/ 	.word	0x00000aa0


	//   ....[2]....
        /*0080*/ 	.word	0x00000ac0


	//   ....[3]....
        /*0084*/ 	.word	0x00000af0


	//   ....[4]....
        /*0088*/ 	.word	0x00000b30


	//   ....[5]....
        /*008c*/ 	.word	0x00000c30


	//   ....[6]....
        /*0090*/ 	.word	0x00000c50


	//   ....[7]....
        /*0094*/ 	.word	0x00000c70


	//   ....[8]....
        /*0098*/ 	.word	0x00000c90


	//   ....[9]....
        /*009c*/ 	.word	0x00000cb0


	//----- nvinfo : EIATTR_VRC_CTA_INIT_COUNT
	.align		4
.L_39:
        /*00a0*/ 	.byte	0x02, 0x4a
	.zero		1
	.zero		1


	//----- nvinfo : EIATTR_EXIT_INSTR_OFFSETS
	.align		4
        /*00a4*/ 	.byte	0x04, 0x1c
        /*00a6*/ 	.short	(.L_41 - .L_40)


	//   ....[0]....
.L_40:
        /*00a8*/ 	.word	0x00000b90


	//   ....[1]....
        /*00ac*/ 	.word	0x00000cc0


	//   ....[2]....
        /*00b0*/ 	.word	0x00000d10


	//----- nvinfo : EIATTR_CRS_STACK_SIZE
	.align		4
.L_41:
        /*00b4*/ 	.byte	0x04, 0x1e
        /*00b6*/ 	.short	(.L_43 - .L_42)
.L_42:
        /*00b8*/ 	.word	0x00000000


	//----- nvinfo : EIATTR_CBANK_PARAM_SIZE
	.align		4
.L_43:
        /*00bc*/ 	.byte	0x03, 0x19
        /*00be*/ 	.short	0x0018


	//----- nvinfo : EIATTR_PARAM_CBANK
	.align		4
        /*00c0*/ 	.byte	0x04, 0x0a
        /*00c2*/ 	.short	(.L_45 - .L_44)
	.align		4
.L_44:
        /*00c4*/ 	.word	index@(.nv.constant0._Z10sum_helperPiiS_)
        /*00c8*/ 	.short	0x0380
        /*00ca*/ 	.short	0x0018


	//----- nvinfo : EIATTR_SW_WAR
	.align		4
.L_45:
        /*00cc*/ 	.byte	0x04, 0x36
        /*00ce*/ 	.short	(.L_47 - .L_46)
.L_46:
        /*00d0*/ 	.word	0x00000008
.L_47:


//--------------------- .nv.callgraph             --------------------------
	.section	.nv.callgraph,"",@"SHT_CUDA_CALLGRAPH"
	.align	4
	.sectionentsize	8
	.align		4
        /*0000*/ 	.word	0x00000000
	.align		4
        /*0004*/ 	.word	0xffffffff
	.align		4
        /*0008*/ 	.word	0x00000000
	.align		4
        /*000c*/ 	.word	0xfffffffe
	.align		4
        /*0010*/ 	.word	0x00000000
	.align		4
        /*0014*/ 	.word	0xfffffffd
	.align		4
        /*0018*/ 	.word	0x00000000
	.align		4
        /*001c*/ 	.word	0xfffffffc


//--------------------- .text._Z11sum_helper2Pii  --------------------------
	.section	.text._Z11sum_helper2Pii,"ax",@progbits
	.align	128
        .global         _Z11sum_helper2Pii
        .type           _Z11sum_helper2Pii,@function
        .size           _Z11sum_helper2Pii,(.L_x_14 - _Z11sum_helper2Pii)
        .other          _Z11sum_helper2Pii,@"STO_CUDA_ENTRY STV_DEFAULT"
_Z11sum_helper2Pii:
.text._Z11sum_helper2Pii:
[----:B------:R-:W-:Y:S01]  /*0000*/  LDC R1, c[0x0][0x37c] ;  /* 0x0000df00ff017b82 */ /* 0x000fe20000000800 */
[----:B------:R-:W0:Y:S01]  /*0010*/  S2R R11, SR_TID.X ;  /* 0x00000000000b7919 */ /* 0x000e220000002100 */
[----:B------:R-:W0:Y:S01]  /*0020*/  LDCU UR8, c[0x0][0x388] ;  /* 0x00007100ff0877ac */ /* 0x000e220008000800 */
[----:B------:R-:W-:Y:S01]  /*0030*/  IMAD.MOV.U32 R0, RZ, RZ, RZ ;  /* 0x000000ffff007224 */ /* 0x000fe200078e00ff */
[----:B------:R-:W1:Y:S01]  /*0040*/  LDCU.64 UR6, c[0x0][0x358] ;  /* 0x00006b00ff0677ac */ /* 0x000e620008000a00 */
[----:B0-----:R-:W-:-:S13]  /*0050*/  ISETP.GE.AND P0, PT, R11, UR8, PT ;  /* 0x000000080b007c0c */ /* 0x001fda000bf06270 */
[----:B------:R-:W0:Y:S02]  /*0060*/  @!P0 LDC.64 R2, c[0x0][0x380] ;  /* 0x0000e000ff028b82 */ /* 0x000e240000000a00 */
[----:B0-----:R-:W-:-:S05]  /*0070*/  @!P0 IMAD.WIDE.U32 R2, R11, 0x4, R2 ;  /* 0x000000040b028825 */ /* 0x001fca00078e0002 */
[----:B-1----:R-:W2:Y:S01]  /*0080*/  @!P0 LDG.E R0, desc[UR6][R2.64] ;  /* 0x0000000602008981 */ /* 0x002ea2000c1e1900 */
[----:B------:R-:W-:-:S03]  /*0090*/  ISETP.GT.U32.AND P1, PT, R11, 0x1f, PT ;  /* 0x0000001f0b00780c */ /* 0x000fc60003f24070 */
[----:B--2---:R-:W0:Y:S02]  /*00a0*/  SHFL.DOWN PT, R5, R0, 0x10, 0x1f ;  /* 0x0a001f0000057f89 */ /* 0x004e2400000e0000 */
[----:B0-----:R-:W-:-:S05]  /*00b0*/  IMAD.IADD R5, R5, 0x1, R0 ;  /* 0x0000000105057824 */ /* 0x001fca00078e0200 */
[----:B------:R-:W0:Y:S02]  /*00c0*/  SHFL.DOWN PT, R4, R5, 0x8, 0x1f ;  /* 0x09001f0005047f89 */ /* 0x000e2400000e0000 */
[----:B0-----:R-:W-:Y:S01]  /*00d0*/  IMAD.IADD R6, R5, 0x1, R4 ;  /* 0x0000000105067824 */ /* 0x001fe200078e0204 */
[----:B------:R-:W-:-:S04]  /*00e0*/  LOP3.LUT P0, R4, R11, 0x1f, RZ, 0xc0, !PT ;  /* 0x0000001f0b047812 */ /* 0x000fc8000780c0ff */
[----:B------:R-:W0:Y:S09]  /*00f0*/  SHFL.DOWN PT, R7, R6, 0x4, 0x1f ;  /* 0x08801f0006077f89 */ /* 0x000e3200000e0000 */
[----:B------:R-:W1:Y:S01]  /*0100*/  @!P0 S2R R9, SR_CgaCtaId ;  /* 0x0000000000098919 */ /* 0x000e620000008800 */
[----:B------:R-:W-:Y:S01]  /*0110*/  @!P0 MOV R0, 0x400 ;  /* 0x0000040000008802 */ /* 0x000fe20000000f00 */
[----:B0-----:R-:W-:-:S05]  /*0120*/  IMAD.IADD R7, R6, 0x1, R7 ;  /* 0x0000000106077824 */ /* 0x001fca00078e0207 */
[----:B------:R-:W0:Y:S01]  /*0130*/  SHFL.DOWN PT, R8, R7, 0x2, 0x1f ;  /* 0x08401f0007087f89 */ /* 0x000e2200000e0000 */
[----:B-1----:R-:W-:-:S04]  /*0140*/  @!P0 LEA R0, R9, R0, 0x18 ;  /* 0x0000000009008211 */ /* 0x002fc800078ec0ff */
[----:B------:R-:W-:Y:S02]  /*0150*/  @!P0 LEA.HI R0, R11, R0, RZ, 0x1d ;  /* 0x000000000b008211 */ /* 0x000fe400078fe8ff */
[----:B0-----:R-:W-:-:S05]  /*0160*/  IADD3 R8, PT, PT, R7, R8, RZ ;  /* 0x0000000807087210 */ /* 0x001fca0007ffe0ff */
[----:B------:R-:W0:Y:S02]  /*0170*/  SHFL.DOWN PT, R3, R8, 0x1, 0x1f ;  /* 0x08201f0008037f89 */ /* 0x000e2400000e0000 */
[----:B0-----:R-:W-:-:S05]  /*0180*/  IMAD.IADD R3, R8, 0x1, R3 ;  /* 0x0000000108037824 */ /* 0x001fca00078e0203 */
[----:B------:R0:W-:Y:S01]  /*0190*/  @!P0 STS [R0], R3 ;  /* 0x0000000300008388 */ /* 0x0001e20000000800 */
[----:B------:R-:W-:Y:S06]  /*01a0*/  BAR.SYNC.DEFER_BLOCKING 0x0 ;  /* 0x0000000000007b1d */ /* 0x000fec0000010000 */
[----:B------:R-:W-:Y:S05]  /*01b0*/  @P1 EXIT ;  /* 0x000000000000194d */ /* 0x000fea0003800000 */
[----:B------:R-:W-:-:S04]  /*01c0*/  UIADD3 UR4, UPT, UPT, UR8, 0x1f, URZ ;  /* 0x0000001f08047890 */ /* 0x000fc8000fffe0ff */
[----:B------:R-:W-:-:S04]  /*01d0*/  USHF.R.S32.HI UR5, URZ, 0x1f, UR4 ;  /* 0x0000001fff057899 */ /* 0x000fc80008011404 */
[----:B------:R-:W-:-:S04]  /*01e0*/  ULEA.HI UR5, UR5, UR4, URZ, 0x5 ;  /* 0x0000000405057291 */ /* 0x000fc8000f8f28ff */
[----:B------:R-:W-:-:S06]  /*01f0*/  USHF.R.S32.HI UR5, URZ, 0x5, UR5 ;  /* 0x00000005ff057899 */ /* 0x000fcc0008011405 */
[----:B------:R-:W-:-:S13]  /*0200*/  ISETP.GE.AND P0, PT, R4, UR5, PT ;  /* 0x0000000504007c0c */ /* 0x000fda000bf06270 */
[----:B0-----:R-:W0:Y:S01]  /*0210*/  @!P0 S2R R3, SR_CgaCtaId ;  /* 0x0000000000038919 */ /* 0x001e220000008800 */
[----:B------:R-:W-:-:S04]  /*0220*/  @!P0 MOV R0, 0x400 ;  /* 0x0000040000008802 */ /* 0x000fc80000000f00 */
[----:B0-----:R-:W-:Y:S01]  /*0230*/  @!P0 LEA R3, R3, R0, 0x18 ;  /* 0x0000000003038211 */ /* 0x001fe200078ec0ff */
[----:B------:R-:W-:-:S04]  /*0240*/  IMAD.MOV.U32 R0, RZ, RZ, RZ ;  /* 0x000000ffff007224 */ /* 0x000fc800078e00ff */
[----:B------:R-:W-:-:S05]  /*0250*/  @!P0 IMAD R2, R4, 0x4, R3 ;  /* 0x0000000404028824 */ /* 0x000fca00078e0203 */
[----:B------:R-:W0:Y:S01]  /*0260*/  @!P0 LDS R0, [R2] ;  /* 0x0000000002008984 */ /* 0x000e220000000800 */
[----:B------:R-:W-:-:S03]  /*0270*/  ISETP.NE.AND P0, PT, R4, RZ, PT ;  /* 0x000000ff0400720c */ /* 0x000fc60003f05270 */
[----:B0-----:R-:W0:Y:S02]  /*0280*/  SHFL.DOWN PT, R3, R0, 0x10, 0x1f ;  /* 0x0a001f0000037f89 */ /* 0x001e2400000e0000 */
[----:B0-----:R-:W-:-:S05]  /*0290*/  IADD3 R3, PT, PT, R3, R0, RZ ;  /* 0x0000000003037210 */ /* 0x001fca0007ffe0ff */
[----:B------:R-:W0:Y:S02]  /*02a0*/  SHFL.DOWN PT, R6, R3, 0x8, 0x1f ;  /* 0x09001f0003067f89 */ /* 0x000e2400000e0000 */
[----:B0-----:R-:W-:-:S05]  /*02b0*/  IMAD.IADD R6, R3, 0x1, R6 ;  /* 0x0000000103067824 */ /* 0x001fca00078e0206 */
[----:B------:R-:W0:Y:S02]  /*02c0*/  SHFL.DOWN PT, R5, R6, 0x4, 0x1f ;  /* 0x08801f0006057f89 */ /* 0x000e2400000e0000 */
[----:B0-----:R-:W-:-:S05]  /*02d0*/  IMAD.IADD R5, R6, 0x1, R5 ;  /* 0x0000000106057824 */ /* 0x001fca00078e0205 */
[----:B------:R-:W0:Y:S02]  /*02e0*/  SHFL.DOWN PT, R8, R5, 0x2, 0x1f ;  /* 0x08401f0005087f89 */ /* 0x000e2400000e0000 */
[----:B0-----:R-:W-:-:S05]  /*02f0*/  IADD3 R8, PT, PT, R5, R8, RZ ;  /* 0x0000000805087210 */ /* 0x001fca0007ffe0ff */
[----:B------:R0:W1:Y:S01]  /*0300*/  SHFL.DOWN PT, R7, R8, 0x1, 0x1f ;  /* 0x08201f0008077f89 */ /* 0x00006200000e0000 */
[----:B------:R-:W-:Y:S05]  /*0310*/  @P0 EXIT ;  /* 0x000000000000094d */ /* 0x000fea0003800000 */
[----:B------:R-:W2:Y:S01]  /*0320*/  LDC.64 R2, c[0x0][0x380] ;  /* 0x0000e000ff027b82 */ /* 0x000ea20000000a00 */
[----:B-1----:R-:W-:-:S05]  /*0330*/  IMAD.IADD R7, R8, 0x1, R7 ;  /* 0x0000000108077824 */ /* 0x002fca00078e0207 */
[----:B--2---:R-:W-:Y:S01]  /*0340*/  STG.E desc[UR6][R2.64], R7 ;  /* 0x0000000702007986 */ /* 0x004fe2000c101906 */
[----:B------:R-:W-:Y:S05]  /*0350*/  EXIT ;  /* 0x000000000000794d */ /* 0x000fea0003800000 */
.L_x_0:
[----:B------:R-:W-:-:S00]  /*0360*/  BRA `(.L_x_0) ;  /* 0xfffffffc00fc7947 */ /* 0x000fc0000383ffff */
[----:B------:R-:W-:-:S00]  /*0370*/  NOP ;  /* 0x0000000000007918 */ /* 0x000fc00000000000 */
        /* <DEDUP_REMOVED lines=8> */
.L_x_14:


//--------------------- .text._Z10sum_helperPiiS_ --------------------------
	.section	.text._Z10sum_helperPiiS_,"ax",@progbits
	.align	128
        .global         _Z10sum_helperPiiS_
        .type           _Z10sum_helperPiiS_,@function
        .size           _Z10sum_helperPiiS_,(.L_x_15 - _Z10sum_helperPiiS_)
        .other          _Z10sum_helperPiiS_,@"STO_CUDA_ENTRY STV_DEFAULT"
_Z10sum_helperPiiS_:
.text._Z10sum_helperPiiS_:
[----:B------:R-:W-:Y:S01]  /*0000*/  LDC R1, c[0x0][0x37c] ;  /* 0x0000df00ff017b82 */ /* 0x000fe20000000800 */
[----:B------:R-:W0:Y:S01]  /*0010*/  S2R R0, SR_CTAID.X ;  /* 0x0000000000007919 */ /* 0x000e220000002500 */
[----:B------:R-:W0:Y:S06]  /*0020*/  LDCU UR5, c[0x0][0x360] ;  /* 0x00006c00ff0577ac */ /* 0x000e2c0008000800 */
[----:B------:R-:W1:Y:S01]  /*0030*/  LDC R4, c[0x0][0x370] ;  /* 0x0000dc00ff047b82 */ /* 0x000e620000000800 */
[----:B------:R-:W-:Y:S01]  /*0040*/  BSSY.RECONVERGENT B2, `(.L_x_1) ;  /* 0x00000a1000027945 */ /* 0x000fe20003800200 */
[----:B------:R-:W0:Y:S01]  /*0050*/  S2R R3, SR_TID.X ;  /* 0x0000000000037919 */ /* 0x000e220000002100 */
[----:B------:R-:W2:Y:S01]  /*0060*/  LDCU UR4, c[0x0][0x388] ;  /* 0x00007100ff0477ac */ /* 0x000ea20008000800 */
[----:B------:R-:W-:Y:S01]  /*0070*/  IMAD.MOV.U32 R7, RZ, RZ, RZ ;  /* 0x000000ffff077224 */ /* 0x000fe200078e00ff */
[----:B------:R-:W3:Y:S01]  /*0080*/  LDCU.64 UR6, c[0x0][0x358] ;  /* 0x00006b00ff0677ac */ /* 0x000ee20008000a00 */
[----:B0-----:R-:W-:-:S05]  /*0090*/  IMAD R5, R0, UR5, R3 ;  /* 0x0000000500057c24 */ /* 0x001fca000f8e0203 */
[----:B--2---:R-:W-:-:S13]  /*00a0*/  ISETP.GE.AND P0, PT, R5, UR4, PT ;  /* 0x0000000405007c0c */ /* 0x004fda000bf06270 */
[----:B-1-3--:R-:W-:Y:S05]  /*00b0*/  @P0 BRA `(.L_x_2) ;  /* 0x0000000800640947 */ /* 0x00afea0003800000 */
[----:B------:R-:W-:Y:S01]  /*00c0*/  IMAD R4, R4, UR5, RZ ;  /* 0x0000000504047c24 */ /* 0x000fe2000f8e02ff */
[----:B------:R-:W-:Y:S03]  /*00d0*/  BSSY.RECONVERGENT B1, `(.L_x_3) ;  /* 0x000008c000017945 */ /* 0x000fe60003800200 */
[----:B------:R-:W0:Y:S01]  /*00e0*/  I2F.U32.RP R10, R4 ;  /* 0x00000004000a7306 */ /* 0x000e220000209000 */
[C---:B------:R-:W-:Y:S01]  /*00f0*/  IMAD.IADD R2, R4.reuse, 0x1, R5 ;  /* 0x0000000104027824 */ /* 0x040fe200078e0205 */
[----:B------:R-:W-:Y:S02]  /*0100*/  IADD3 R11, PT, PT, RZ, -R4, RZ ;  /* 0x80000004ff0b7210 */ /* 0x000fe40007ffe0ff */
[----:B------:R-:W-:Y:S02]  /*0110*/  ISETP.NE.U32.AND P2, PT, R4, RZ, PT ;  /* 0x000000ff0400720c */ /* 0x000fe40003f45070 */
[----:B------:R-:W-:-:S02]  /*0120*/  ISETP.GE.AND P0, PT, R2, UR4, PT ;  /* 0x0000000402007c0c */ /* 0x000fc4000bf06270 */
[----:B------:R-:W-:Y:S02]  /*0130*/  VIMNMX R9, PT, PT, R2, UR4, !PT ;  /* 0x0000000402097c48 */ /* 0x000fe4000ffe0100 */
[----:B------:R-:W-:-:S04]  /*0140*/  SEL R8, RZ, 0x1, P0 ;  /* 0x00000001ff087807 */ /* 0x000fc80000000000 */
[----:B------:R-:W-:Y:S01]  /*0150*/  IADD3 R9, PT, PT, R9, -R2, -R8 ;  /* 0x8000000209097210 */ /* 0x000fe20007ffe808 */
[----:B0-----:R-:W0:Y:S02]  /*0160*/  MUFU.RCP R10, R10 ;  /* 0x0000000a000a7308 */ /* 0x001e240000001000 */
[----:B0-----:R-:W-:-:S06]  /*0170*/  VIADD R6, R10, 0xffffffe ;  /* 0x0ffffffe0a067836 */ /* 0x001fcc0000000000 */
[----:B------:R0:W1:Y:S02]  /*0180*/  F2I.FTZ.U32.TRUNC.NTZ R7, R6 ;  /* 0x0000000600077305 */ /* 0x000064000021f000 */
[----:B0-----:R-:W-:Y:S02]  /*0190*/  IMAD.MOV.U32 R6, RZ, RZ, RZ ;  /* 0x000000ffff067224 */ /* 0x001fe400078e00ff */
[----:B-1----:R-:W-:-:S04]  /*01a0*/  IMAD R11, R11, R7, RZ ;  /* 0x000000070b0b7224 */ /* 0x002fc800078e02ff */
[----:B------:R-:W-:-:S06]  /*01b0*/  IMAD.HI.U32 R10, R7, R11, R6 ;  /* 0x0000000b070a7227 */ /* 0x000fcc00078e0006 */
[----:B------:R-:W-:-:S05]  /*01c0*/  IMAD.HI.U32 R7, R10, R9, RZ ;  /* 0x000000090a077227 */ /* 0x000fca00078e00ff */
[----:B------:R-:W-:-:S05]  /*01d0*/  IADD3 R2, PT, PT, -R7, RZ, RZ ;  /* 0x000000ff07027210 */ /* 0x000fca0007ffe1ff */
[----:B------:R-:W-:-:S05]  /*01e0*/  IMAD R9, R4, R2, R9 ;  /* 0x0000000204097224 */ /* 0x000fca00078e0209 */
[----:B------:R-:W-:-:S13]  /*01f0*/  ISETP.GE.U32.AND P0, PT, R9, R4, PT ;  /* 0x000000040900720c */ /* 0x000fda0003f06070 */
[----:B------:R-:W-:Y:S02]  /*0200*/  @P0 IMAD.IADD R9, R9, 0x1, -R4 ;  /* 0x0000000109090824 */ /* 0x000fe400078e0a04 */
[----:B------:R-:W-:-:S03]  /*0210*/  @P0 VIADD R7, R7, 0x1 ;  /* 0x0000000107070836 */ /* 0x000fc60000000000 */
[----:B------:R-:W-:-:S13]  /*0220*/  ISETP.GE.U32.AND P1, PT, R9, R4, PT ;  /* 0x000000040900720c */ /* 0x000fda0003f26070 */
[----:B------:R-:W-:Y:S02]  /*0230*/  @P1 IADD3 R7, PT, PT, R7, 0x1, RZ ;  /* 0x0000000107071810 */ /* 0x000fe40007ffe0ff */
[----:B------:R-:W-:-:S05]  /*0240*/  @!P2 LOP3.LUT R7, RZ, R4, RZ, 0x33, !PT ;  /* 0x00000004ff07a212 */ /* 0x000fca00078e33ff */
[----:B------:R-:W-:-:S04]  /*0250*/  IMAD.IADD R7, R8, 0x1, R7 ;  /* 0x0000000108077824 */ /* 0x000fc800078e0207 */
[C---:B------:R-:W-:Y:S01]  /*0260*/  VIADD R2, R7.reuse, 0x1 ;  /* 0x0000000107027836 */ /* 0x040fe20000000000 */
[----:B------:R-:W-:Y:S01]  /*0270*/  ISETP.GE.U32.AND P0, PT, R7, 0x3, PT ;  /* 0x000000030700780c */ /* 0x000fe20003f06070 */
[----:B------:R-:W-:-:S03]  /*0280*/  HFMA2 R7, -RZ, RZ, 0, 0 ;  /* 0x00000000ff077431 */ /* 0x000fc600000001ff */
[----:B------:R-:W-:-:S09]  /*0290*/  LOP3.LUT R6, R2, 0x3, RZ, 0xc0, !PT ;  /* 0x0000000302067812 */ /* 0x000fd200078ec0ff */
[----:B------:R-:W-:Y:S05]  /*02a0*/  @!P0 BRA `(.L_x_4) ;  /* 0x0000000400b88947 */ /* 0x000fea0003800000 */
[----:B------:R-:W-:Y:S01]  /*02b0*/  LOP3.LUT R2, R2, 0xfffffffc, RZ, 0xc0, !PT ;  /* 0xfffffffc02027812 */ /* 0x000fe200078ec0ff */
[----:B------:R-:W-:Y:S01]  /*02c0*/  BSSY.RELIABLE B0, `(.L_x_5) ;  /* 0x000005d000007945 */ /* 0x000fe20003800100 */
[----:B------:R-:W-:-:S03]  /*02d0*/  IMAD.MOV.U32 R7, RZ, RZ, RZ ;  /* 0x000000ffff077224 */ /* 0x000fc600078e00ff */
[----:B------:R-:W-:-:S05]  /*02e0*/  IMAD.MOV R2, RZ, RZ, -R2 ;  /* 0x000000ffff027224 */ /* 0x000fca00078e0a02 */
[----:B------:R-:W-:-:S13]  /*02f0*/  ISETP.GE.AND P0, PT, R2, RZ, PT ;  /* 0x000000ff0200720c */ /* 0x000fda0003f06270 */
[----:B------:R-:W-:Y:S05]  /*0300*/  @P0 BRA `(.L_x_6) ;  /* 0x0000000400600947 */ /* 0x000fea0003800000 */
[----:B------:R-:W-:Y:S01]  /*0310*/  IADD3 R8, PT, PT, -R2, RZ, RZ ;  /* 0x000000ff02087210 */ /* 0x000fe20007ffe1ff */
[----:B------:R-:W-:Y:S01]  /*0320*/  BSSY.RECONVERGENT B3, `(.L_x_7) ;  /* 0x0000035000037945 */ /* 0x000fe20003800200 */
[----:B------:R-:W-:Y:S02]  /*0330*/  PLOP3.LUT P0, PT, PT, PT, PT, 0x80, 0x8 ;  /* 0x000000000008781c */ /* 0x000fe40003f0f070 */
[----:B------:R-:W-:-:S13]  /*0340*/  ISETP.GT.AND P1, PT, R8, 0xc, PT ;  /* 0x0000000c0800780c */ /* 0x000fda0003f24270 */
[----:B------:R-:W-:Y:S05]  /*0350*/  @!P1 BRA `(.L_x_8) ;  /* 0x0000000000c49947 */ /* 0x000fea0003800000 */
[----:B------:R-:W-:-:S13]  /*0360*/  PLOP3.LUT P0, PT, PT, PT, PT, 0x8, 0x80 ;  /* 0x000000000080781c */ /* 0x000fda0003f0e170 */
.L_x_9:
[----:B------:R-:W0:Y:S01]  /*0370*/  LDC.64 R14, c[0x0][0x380] ;  /* 0x0000e000ff0e7b82 */ /* 0x000e220000000a00 */
[----:B------:R-:W-:Y:S02]  /*0380*/  IMAD R13, R4, 0x4, R5 ;  /* 0x00000004040d7824 */ /* 0x000fe400078e0205 */
[----:B0-----:R-:W-:-:S04]  /*0390*/  IMAD.WIDE R8, R5, 0x4, R14 ;  /* 0x0000000405087825 */ /* 0x001fc800078e020e */
[----:B------:R-:W-:-:S04]  /*03a0*/  IMAD.WIDE R10, R13, 0x4, R14 ;  /* 0x000000040d0a7825 */ /* 0x000fc800078e020e */
[C---:B------:R-:W-:Y:S01]  /*03b0*/  IMAD.WIDE R28, R4.reuse, 0x4, R8 ;  /* 0x00000004041c7825 */ /* 0x040fe200078e0208 */
[----:B------:R0:W2:Y:S03]  /*03c0*/  LDG.E R21, desc[UR6][R10.64] ;  /* 0x000000060a157981 */ /* 0x0000a6000c1e1900 */
[C---:B------:R-:W-:Y:S01]  /*03d0*/  IMAD R5, R4.reuse, 0x4, R13 ;  /* 0x0000000404057824 */ /* 0x040fe200078e020d */
[----:B------:R-:W3:Y:S01]  /*03e0*/  LDG.E R8, desc[UR6][R8.64] ;  /* 0x0000000608087981 */ /* 0x000ee2000c1e1900 */
[----:B------:R-:W-:-:S03]  /*03f0*/  IMAD.WIDE R18, R4, 0x4, R28 ;  /* 0x0000000404127825 */ /* 0x000fc600078e021c */
[----:B------:R-:W3:Y:S01]  /*0400*/  LDG.E R28, desc[UR6][R28.64] ;  /* 0x000000061c1c7981 */ /* 0x000ee2000c1e1900 */
[----:B------:R-:W-:-:S03]  /*0410*/  IMAD.WIDE R24, R4, 0x4, R10 ;  /* 0x0000000404187825 */ /* 0x000fc600078e020a */
[----:B------:R-:W4:Y:S01]  /*0420*/  LDG.E R27, desc[UR6][R18.64] ;  /* 0x00000006121b7981 */ /* 0x000f22000c1e1900 */
[----:B------:R-:W-:Y:S01]  /*0430*/  IMAD.WIDE R22, R5, 0x4, R14 ;  /* 0x0000000405167825 */ /* 0x000fe200078e020e */
[C---:B------:R-:W-:Y:S02]  /*0440*/  LEA R5, R4.reuse, R5, 0x2 ;  /* 0x0000000504057211 */ /* 0x040fe400078e10ff */
[----:B------:R-:W2:Y:S01]  /*0450*/  LDG.E R20, desc[UR6][R24.64] ;  /* 0x0000000618147981 */ /* 0x000ea2000c1e1900 */
[----:B------:R-:W-:-:S03]  /*0460*/  IMAD.WIDE R16, R4, 0x4, R18 ;  /* 0x0000000404107825 */ /* 0x000fc600078e0212 */
[----:B------:R-:W5:Y:S01]  /*0470*/  LDG.E R9, desc[UR6][R22.64] ;  /* 0x0000000616097981 */ /* 0x000f62000c1e1900 */
[----:B0-----:R-:W-:-:S03]  /*0480*/  IMAD.WIDE R10, R4, 0x4, R24 ;  /* 0x00000004040a7825 */ /* 0x001fc600078e0218 */
[----:B------:R0:W4:Y:S01]  /*0490*/  LDG.E R26, desc[UR6][R16.64] ;  /* 0x00000006101a7981 */ /* 0x000122000c1e1900 */
[----:B------:R-:W-:-:S03]  /*04a0*/  IMAD.WIDE R12, R4, 0x4, R22 ;  /* 0x00000004040c7825 */ /* 0x000fc600078e0216 */
[----:B------:R1:W5:Y:S01]  /*04b0*/  LDG.E R29, desc[UR6][R10.64] ;  /* 0x000000060a1d7981 */ /* 0x000362000c1e1900 */
[----:B------:R-:W-:-:S04]  /*04c0*/  IMAD.WIDE R14, R5, 0x4, R14 ;  /* 0x00000004050e7825 */ /* 0x000fc800078e020e */
[----:B0-----:R-:W-:-:S04]  /*04d0*/  IMAD.WIDE R16, R4, 0x4, R10 ;  /* 0x0000000404107825 */ /* 0x001fc800078e020a */
[C---:B------:R-:W-:Y:S02]  /*04e0*/  IMAD.WIDE R18, R4.reuse, 0x4, R12 ;  /* 0x0000000404127825 */ /* 0x040fe400078e020c */
[----:B------:R-:W5:Y:S02]  /*04f0*/  LDG.E R16, desc[UR6][R16.64] ;  /* 0x0000000610107981 */ /* 0x000f64000c1e1900 */
[C---:B------:R-:W-:Y:S02]  /*0500*/  IMAD.WIDE R22, R4.reuse, 0x4, R14 ;  /* 0x0000000404167825 */ /* 0x040fe400078e020e */
[----:B------:R-:W5:Y:S02]  /*0510*/  LDG.E R12, desc[UR6][R12.64] ;  /* 0x000000060c0c7981 */ /* 0x000f64000c1e1900 */
[C---:B------:R-:W-:Y:S02]  /*0520*/  IMAD.WIDE R24, R4.reuse, 0x4, R18 ;  /* 0x0000000404187825 */ /* 0x040fe400078e0212 */
[----:B------:R-:W5:Y:S02]  /*0530*/  LDG.E R18, desc[UR6][R18.64] ;  /* 0x0000000612127981 */ /* 0x000f64000c1e1900 */
[----:B-1----:R-:W-:-:S02]  /*0540*/  IMAD.WIDE R10, R4, 0x4, R22 ;  /* 0x00000004040a7825 */ /* 0x002fc400078e0216 */
[----:B------:R-:W5:Y:S04]  /*0550*/  LDG.E R25, desc[UR6][R24.64] ;  /* 0x0000000618197981 */ /* 0x000f68000c1e1900 */
[----:B------:R0:W5:Y:S04]  /*0560*/  LDG.E R13, desc[UR6][R14.64] ;  /* 0x000000060e0d7981 */ /* 0x000168000c1e1900 */
[----:B------:R-:W5:Y:S01]  /*0570*/  LDG.E R22, desc[UR6][R22.64] ;  /* 0x0000000616167981 */ /* 0x000f62000c1e1900 */
[----:B0-----:R-:W-:-:S03]  /*0580*/  IMAD.WIDE R14, R4, 0x4, R10 ;  /* 0x00000004040e7825 */ /* 0x001fc600078e020a */
[----:B------:R-:W5:Y:S04]  /*0590*/  LDG.E R10, desc[UR6][R10.64] ;  /* 0x000000060a0a7981 */ /* 0x000f68000c1e1900 */
[----:B------:R-:W5:Y:S01]  /*05a0*/  LDG.E R15, desc[UR6][R14.64] ;  /* 0x000000060e0f7981 */ /* 0x000f62000c1e1900 */
[----:B------:R-:W-:-:S05]  /*05b0*/  VIADD R2, R2, 0x10 ;  /* 0x0000001002027836 */ /* 0x000fca0000000000 */
[----:B------:R-:W-:Y:S01]  /*05c0*/  ISETP.GE.AND P1, PT, R2, -0xc, PT ;  /* 0xfffffff40200780c */ /* 0x000fe20003f26270 */
[----:B------:R-:W-:Y:S01]  /*05d0*/  IMAD R5, R4, 0x4, R5 ;  /* 0x0000000404057824 */ /* 0x000fe200078e0205 */
[----:B---3--:R-:W-:-:S04]  /*05e0*/  IADD3 R8, PT, PT, R28, R8, R7 ;  /* 0x000000081c087210 */ /* 0x008fc80007ffe007 */
[----:B----4-:R-:W-:-:S04]  /*05f0*/  IADD3 R8, PT, PT, R26, R27, R8 ;  /* 0x0000001b1a087210 */ /* 0x010fc80007ffe008 */
[----:B--2---:R-:W-:-:S04]  /*0600*/  IADD3 R8, PT, PT, R20, R21, R8 ;  /* 0x0000001514087210 */ /* 0x004fc80007ffe008 */
[----:B-----5:R-:W-:-:S04]  /*0610*/  IADD3 R8, PT, PT, R16, R29, R8 ;  /* 0x0000001d10087210 */ /* 0x020fc80007ffe008 */
[----:B------:R-:W-:-:S04]  /*0620*/  IADD3 R8, PT, PT, R12, R9, R8 ;  /* 0x000000090c087210 */ /* 0x000fc80007ffe008 */
[----:B------:R-:W-:-:S04]  /*0630*/  IADD3 R8, PT, PT, R25, R18, R8 ;  /* 0x0000001219087210 */ /* 0x000fc80007ffe008 */
[----:B------:R-:W-:-:S04]  /*0640*/  IADD3 R8, PT, PT, R22, R13, R8 ;  /* 0x0000000d16087210 */ /* 0x000fc80007ffe008 */
[----:B------:R-:W-:Y:S01]  /*0650*/  IADD3 R7, PT, PT, R15, R10, R8 ;  /* 0x0000000a0f077210 */ /* 0x000fe20007ffe008 */
[----:B------:R-:W-:Y:S06]  /*0660*/  @!P1 BRA `(.L_x_9) ;  /* 0xfffffffc00409947 */ /* 0x000fec000383ffff */
.L_x_8:
[----:B------:R-:W-:Y:S05]  /*0670*/  BSYNC.RECONVERGENT B3 ;  /* 0x0000000000037941 */ /* 0x000fea0003800200 */
.L_x_7:
[----:B------:R-:W-:Y:S01]  /*0680*/  IADD3 R8, PT, PT, -R2, RZ, RZ ;  /* 0x000000ff02087210 */ /* 0x000fe20007ffe1ff */
[----:B------:R-:W-:Y:S03]  /*0690*/  BSSY.RECONVERGENT B3, `(.L_x_10) ;  /* 0x000001c000037945 */ /* 0x000fe60003800200 */
[----:B------:R-:W-:-:S13]  /*06a0*/  ISETP.GT.AND P1, PT, R8, 0x4, PT ;  /* 0x000000040800780c */ /* 0x000fda0003f24270 */
[----:B------:R-:W-:Y:S05]  /*06b0*/  @!P1 BRA `(.L_x_11) ;  /* 0x0000000000649947 */ /* 0x000fea0003800000 */
[----:B------:R-:W0:Y:S02]  /*06c0*/  LDC.64 R12, c[0x0][0x380] ;  /* 0x0000e000ff0c7b82 */ /* 0x000e240000000a00 */
[----:B0-----:R-:W-:-:S04]  /*06d0*/  IMAD.WIDE R22, R5, 0x4, R12 ;  /* 0x0000000405167825 */ /* 0x001fc800078e020c */
[C---:B------:R-:W-:Y:S02]  /*06e0*/  IMAD R5, R4.reuse, 0x4, R5 ;  /* 0x0000000404057824 */ /* 0x040fe400078e0205 */
[----:B------:R-:W-:Y:S02]  /*06f0*/  IMAD.WIDE R14, R4, 0x4, R22 ;  /* 0x00000004040e7825 */ /* 0x000fe400078e0216 */
[----:B------:R-:W2:Y:S02]  /*0700*/  LDG.E R22, desc[UR6][R22.64] ;  /* 0x0000000616167981 */ /* 0x000ea4000c1e1900 */
[----:B------:R-:W-:-:S04]  /*0710*/  IMAD.WIDE R12, R5, 0x4, R12 ;  /* 0x00000004050c7825 */ /* 0x000fc800078e020c */
[C---:B------:R-:W-:Y:S02]  /*0720*/  IMAD.WIDE R10, R4.reuse, 0x4, R14 ;  /* 0x00000004040a7825 */ /* 0x040fe400078e020e */
[----:B------:R-:W2:Y:S02]  /*0730*/  LDG.E R14, desc[UR6][R14.64] ;  /* 0x000000060e0e7981 */ /* 0x000ea4000c1e1900 */
[C---:B------:R-:W-:Y:S02]  /*0740*/  IMAD.WIDE R8, R4.reuse, 0x4, R12 ;  /* 0x0000000404087825 */ /* 0x040fe400078e020c */
[----:B------:R-:W3:Y:S02]  /*0750*/  LDG.E R13, desc[UR6][R12.64] ;  /* 0x000000060c0d7981 */ /* 0x000ee4000c1e1900 */
[C---:B------:R-:W-:Y:S02]  /*0760*/  IMAD.WIDE R16, R4.reuse, 0x4, R10 ;  /* 0x0000000404107825 */ /* 0x040fe400078e020a */
[----:B------:R-:W4:Y:S02]  /*0770*/  LDG.E R11, desc[UR6][R10.64] ;  /* 0x000000060a0b7981 */ /* 0x000f24000c1e1900 */
[----:B------:R-:W-:-:S02]  /*0780*/  IMAD.WIDE R18, R4, 0x4, R8 ;  /* 0x0000000404127825 */ /* 0x000fc400078e0208 */
[----:B------:R-:W4:Y:S02]  /*0790*/  LDG.E R16, desc[UR6][R16.64] ;  /* 0x0000000610107981 */ /* 0x000f24000c1e1900 */
[----:B------:R-:W-:Y:S02]  /*07a0*/  IMAD.WIDE R20, R4, 0x4, R18 ;  /* 0x0000000404147825 */ /* 0x000fe400078e0212 */
[----:B------:R-:W3:Y:S04]  /*07b0*/  LDG.E R8, desc[UR6][R8.64] ;  /* 0x0000000608087981 */ /* 0x000ee8000c1e1900 */
[----:B------:R-:W5:Y:S04]  /*07c0*/  LDG.E R19, desc[UR6][R18.64] ;  /* 0x0000000612137981 */ /* 0x000f68000c1e1900 */
[----:B------:R-:W5:Y:S01]  /*07d0*/  LDG.E R20, desc[UR6][R20.64] ;  /* 0x0000000614147981 */ /* 0x000f62000c1e1900 */
[----:B------:R-:W-:Y:S01]  /*07e0*/  PLOP3.LUT P0, PT, PT, PT, PT, 0x8, 0x80 ;  /* 0x000000000080781c */ /* 0x000fe20003f0e170 */
[----:B------:R-:W-:Y:S01]  /*07f0*/  VIADD R2, R2, 0x8 ;  /* 0x0000000802027836 */ /* 0x000fe20000000000 */
[----:B------:R-:W-:-:S02]  /*0800*/  LEA R5, R4, R5, 0x2 ;  /* 0x0000000504057211 */ /* 0x000fc400078e10ff */
[----:B--2---:R-:W-:-:S04]  /*0810*/  IADD3 R22, PT, PT, R14, R22, R7 ;  /* 0x000000160e167210 */ /* 0x004fc80007ffe007 */
[----:B----4-:R-:W-:-:S04]  /*0820*/  IADD3 R22, PT, PT, R16, R11, R22 ;  /* 0x0000000b10167210 */ /* 0x010fc80007ffe016 */
[----:B---3--:R-:W-:-:S04]  /*0830*/  IADD3 R22, PT, PT, R8, R13, R22 ;  /* 0x0000000d08167210 */ /* 0x008fc80007ffe016 */
[----:B-----5:R-:W-:-:S07]  /*0840*/  IADD3 R7, PT, PT, R20, R19, R22 ;  /* 0x0000001314077210 */ /* 0x020fce0007ffe016 */
.L_x_11:
[----:B------:R-:W-:Y:S05]  /*0850*/  BSYNC.RECONVERGENT B3 ;  /* 0x0000000000037941 */ /* 0x000fea0003800200 */
.L_x_10:
[----:B------:R-:W-:-:S13]  /*0860*/  ISETP.NE.OR P0, PT, R2, RZ, P0 ;  /* 0x000000ff0200720c */ /* 0x000fda0000705670 */
[----:B------:R-:W-:Y:S05]  /*0870*/  @!P0 BREAK.RELIABLE B0 ;  /* 0x0000000000008942 */ /* 0x000fea0003800100 */
[----:B------:R-:W-:Y:S05]  /*0880*/  @!P0 BRA `(.L_x_4) ;  /* 0x0000000000408947 */ /* 0x000fea0003800000 */
.L_x_6:
[----:B------:R-:W-:Y:S05]  /*0890*/  BSYNC.RELIABLE B0 ;  /* 0x0000000000007941 */ /* 0x000fea0003800100 */
.L_x_5:
[----:B------:R-:W0:Y:S02]  /*08a0*/  LDC.64 R8, c[0x0][0x380] ;  /* 0x0000e000ff087b82 */ /* 0x000e240000000a00 */
[----:B0-----:R-:W-:-:S04]  /*08b0*/  IMAD.WIDE R8, R5, 0x4, R8 ;  /* 0x0000000405087825 */ /* 0x001fc800078e0208 */
[C---:B------:R-:W-:Y:S02]  /*08c0*/  IMAD.WIDE R10, R4.reuse, 0x4, R8 ;  /* 0x00000004040a7825 */ /* 0x040fe400078e0208 */
[----:B------:R-:W2:Y:S02]  /*08d0*/  LDG.E R8, desc[UR6][R8.64] ;  /* 0x0000000608087981 */ /* 0x000ea4000c1e1900 */
[C---:B------:R-:W-:Y:S02]  /*08e0*/  IMAD.WIDE R12, R4.reuse, 0x4, R10 ;  /* 0x00000004040c7825 */ /* 0x040fe400078e020a */
[----:B------:R-:W2:Y:S02]  /*08f0*/  LDG.E R10, desc[UR6][R10.64] ;  /* 0x000000060a0a7981 */ /* 0x000ea4000c1e1900 */
[----:B------:R-:W-:Y:S02]  /*0900*/  IMAD.WIDE R14, R4, 0x4, R12 ;  /* 0x00000004040e7825 */ /* 0x000fe400078e020c */
[----:B------:R-:W3:Y:S04]  /*0910*/  LDG.E R12, desc[UR6][R12.64] ;  /* 0x000000060c0c7981 */ /* 0x000ee8000c1e1900 */
[----:B------:R-:W3:Y:S01]  /*0920*/  LDG.E R14, desc[UR6][R14.64] ;  /* 0x000000060e0e7981 */ /* 0x000ee2000c1e1900 */
[----:B------:R-:W-:-:S05]  /*0930*/  VIADD R2, R2, 0x4 ;  /* 0x0000000402027836 */ /* 0x000fca0000000000 */
[----:B------:R-:W-:Y:S02]  /*0940*/  ISETP.NE.AND P0, PT, R2, RZ, PT ;  /* 0x000000ff0200720c */ /* 0x000fe40003f05270 */
[----:B------:R-:W-:Y:S02]  /*0950*/  LEA R5, R4, R5, 0x2 ;  /* 0x0000000504057211 */ /* 0x000fe400078e10ff */
[----:B--2---:R-:W-:-:S04]  /*0960*/  IADD3 R7, PT, PT, R10, R8, R7 ;  /* 0x000000080a077210 */ /* 0x004fc80007ffe007 */
[----:B---3--:R-:W-:-:S05]  /*0970*/  IADD3 R7, PT, PT, R14, R12, R7 ;  /* 0x0000000c0e077210 */ /* 0x008fca0007ffe007 */
[----:B------:R-:W-:Y:S05]  /*0980*/  @P0 BRA `(.L_x_5) ;  /* 0xfffffffc00c40947 */ /* 0x000fea000383ffff */
.L_x_4:
[----:B------:R-:W-:Y:S05]  /*0990*/  BSYNC.RECONVERGENT B1 ;  /* 0x0000000000017941 */ /* 0x000fea0003800200 */
.L_x_3:
[----:B------:R-:W-:-:S13]  /*09a0*/  ISETP.NE.AND P0, PT, R6, RZ, PT ;  /* 0x000000ff0600720c */ /* 0x000fda0003f05270 */
[----:B------:R-:W-:Y:S05]  /*09b0*/  @!P0 BRA `(.L_x_2) ;  /* 0x0000000000248947 */ /* 0x000fea0003800000 */
[----:B------:R-:W0:Y:S01]  /*09c0*/  LDC.64 R8, c[0x0][0x380] ;  /* 0x0000e000ff087b82 */ /* 0x000e220000000a00 */
[----:B------:R-:W-:-:S07]  /*09d0*/  IMAD.MOV R6, RZ, RZ, -R6 ;  /* 0x000000ffff067224 */ /* 0x000fce00078e0a06 */
.L_x_12:
[----:B0-----:R-:W-:-:S06]  /*09e0*/  IMAD.WIDE R10, R5, 0x4, R8 ;  /* 0x00000004050a7825 */ /* 0x001fcc00078e0208 */
[----:B------:R-:W2:Y:S01]  /*09f0*/  LDG.E R10, desc[UR6][R10.64] ;  /* 0x000000060a0a7981 */ /* 0x000ea2000c1e1900 */
[----:B------:R-:W-:Y:S01]  /*0a00*/  IADD3 R6, PT, PT, R6, 0x1, RZ ;  /* 0x0000000106067810 */ /* 0x000fe20007ffe0ff */
[----:B------:R-:W-:-:S03]  /*0a10*/  IMAD.IADD R5, R4, 0x1, R5 ;  /* 0x0000000104057824 */ /* 0x000fc600078e0205 */
[----:B------:R-:W-:Y:S02]  /*0a20*/  ISETP.NE.AND P0, PT, R6, RZ, PT ;  /* 0x000000ff0600720c */ /* 0x000fe40003f05270 */
[----:B--2---:R-:W-:-:S11]  /*0a30*/  IADD3 R7, PT, PT, R10, R7, RZ ;  /* 0x000000070a077210 */ /* 0x004fd60007ffe0ff */
[----:B------:R-:W-:Y:S05]  /*0a40*/  @P0 BRA `(.L_x_12) ;  /* 0xfffffffc00e40947 */ /* 0x000fea000383ffff */
.L_x_2:
[----:B------:R-:W-:Y:S05]  /*0a50*/  BSYNC.RECONVERGENT B2 ;  /* 0x0000000000027941 */ /* 0x000fea0003800200 */
.L_x_1:
[----:B------:R-:W-:Y:S05]  /*0a60*/  WARPSYNC.ALL ;  /* 0x0000000000007948 */ /* 0x000fea0003800000 */
[----:B------:R-:W0:Y:S01]  /*0a70*/  SHFL.DOWN PT, R2, R7, 0x10, 0x1f ;  /* 0x0a001f0007027f89 */ /* 0x000e2200000e0000 */
[----:B------:R-:W-:Y:S01]  /*0a80*/  ISETP.GT.U32.AND P1, PT, R3, 0x1f, PT ;  /* 0x0000001f0300780c */ /* 0x000fe20003f24070 */
[----:B0-----:R-:W-:-:S05]  /*0a90*/  IMAD.IADD R4, R2, 0x1, R7 ;  /* 0x0000000102047824 */ /* 0x001fca00078e0207 */
[----:B------:R-:W0:Y:S02]  /*0aa0*/  SHFL.DOWN PT, R5, R4, 0x8, 0x1f ;  /* 0x09001f0004057f89 */ /* 0x000e2400000e0000 */
[----:B0-----:R-:W-:-:S05]  /*0ab0*/  IADD3 R5, PT, PT, R4, R5, RZ ;  /* 0x0000000504057210 */ /* 0x001fca0007ffe0ff */
[----:B------:R-:W0:Y:S02]  /*0ac0*/  SHFL.DOWN PT, R2, R5, 0x4, 0x1f ;  /* 0x08801f0005027f89 */ /* 0x000e2400000e0000 */
[----:B0-----:R-:W-:Y:S01]  /*0ad0*/  IMAD.IADD R6, R5, 0x1, R2 ;  /* 0x0000000105067824 */ /* 0x001fe200078e0202 */
[----:B------:R-:W-:-:S04]  /*0ae0*/  LOP3.LUT P0, R2, R3, 0x1f, RZ, 0xc0, !PT ;  /* 0x0000001f03027812 */ /* 0x000fc8000780c0ff */
[----:B------:R-:W0:Y:S09]  /*0af0*/  SHFL.DOWN PT, R9, R6, 0x2, 0x1f ;  /* 0x08401f0006097f89 */ /* 0x000e3200000e0000 */
[----:B------:R-:W1:Y:S01]  /*0b00*/  @!P0 S2R R10, SR_CgaCtaId ;  /* 0x00000000000a8919 */ /* 0x000e620000008800 */
[----:B------:R-:W-:-:S02]  /*0b10*/  @!P0 MOV R7, 0x400 ;  /* 0x0000040000078802 */ /* 0x000fc40000000f00 */
[----:B0-----:R-:W-:-:S05]  /*0b20*/  IADD3 R9, PT, PT, R6, R9, RZ ;  /* 0x0000000906097210 */ /* 0x001fca0007ffe0ff */
[----:B------:R-:W0:Y:S01]  /*0b30*/  SHFL.DOWN PT, R8, R9, 0x1, 0x1f ;  /* 0x08201f0009087f89 */ /* 0x000e2200000e0000 */
[----:B-1----:R-:W-:-:S04]  /*0b40*/  @!P0 LEA R10, R10, R7, 0x18 ;  /* 0x000000070a0a8211 */ /* 0x002fc800078ec0ff */
[----:B------:R-:W-:Y:S01]  /*0b50*/  @!P0 LEA.HI R10, R3, R10, RZ, 0x1d ;  /* 0x0000000a030a8211 */ /* 0x000fe200078fe8ff */
[----:B0-----:R-:W-:-:S05]  /*0b60*/  IMAD.IADD R7, R9, 0x1, R8 ;  /* 0x0000000109077824 */ /* 0x001fca00078e0208 */
[----:B------:R0:W-:Y:S01]  /*0b70*/  @!P0 STS [R10], R7 ;  /* 0x000000070a008388 */ /* 0x0001e20000000800 */
[----:B------:R-:W-:Y:S06]  /*0b80*/  BAR.SYNC.DEFER_BLOCKING 0x0 ;  /* 0x0000000000007b1d */ /* 0x000fec0000010000 */
[----:B------:R-:W-:Y:S05]  /*0b90*/  @P1 EXIT ;  /* 0x000000000000194d */ /* 0x000fea0003800000 */
[----:B------:R-:W-:-:S06]  /*0ba0*/  USHF.R.U32.HI UR4, URZ, 0x5, UR5 ;  /* 0x00000005ff047899 */ /* 0x000fcc0008011605 */
[----:B------:R-:W-:-:S13]  /*0bb0*/  ISETP.GE.U32.AND P0, PT, R2, UR4, PT ;  /* 0x0000000402007c0c */ /* 0x000fda000bf06070 */
[----:B------:R-:W1:Y:S01]  /*0bc0*/  @!P0 S2R R4, SR_CgaCtaId ;  /* 0x0000000000048919 */ /* 0x000e620000008800 */
[----:B------:R-:W-:-:S04]  /*0bd0*/  @!P0 MOV R3, 0x400 ;  /* 0x0000040000038802 */ /* 0x000fc80000000f00 */
[----:B-1----:R-:W-:Y:S01]  /*0be0*/  @!P0 LEA R5, R4, R3, 0x18 ;  /* 0x0000000304058211 */ /* 0x002fe200078ec0ff */
[----:B------:R-:W-:-:S04]  /*0bf0*/  HFMA2 R3, -RZ, RZ, 0, 0 ;  /* 0x00000000ff037431 */ /* 0x000fc800000001ff */
[----:B------:R-:W-:-:S05]  /*0c00*/  @!P0 IMAD R4, R2, 0x4, R5 ;  /* 0x0000000402048824 */ /* 0x000fca00078e0205 */
[----:B------:R-:W1:Y:S01]  /*0c10*/  @!P0 LDS R3, [R4] ;  /* 0x0000000004038984 */ /* 0x000e620000000800 */
[----:B------:R-:W-:-:S03]  /*0c20*/  ISETP.NE.AND P0, PT, R2, RZ, PT ;  /* 0x000000ff0200720c */ /* 0x000fc60003f05270 */
[----:B-1----:R-:W1:Y:S02]  /*0c30*/  SHFL.DOWN PT, R6, R3, 0x10, 0x1f ;  /* 0x0a001f0003067f89 */ /* 0x002e6400000e0000 */
[----:B-1----:R-:W-:-:S05]  /*0c40*/  IADD3 R6, PT, PT, R6, R3, RZ ;  /* 0x0000000306067210 */ /* 0x002fca0007ffe0ff */
[----:B------:R-:W1:Y:S02]  /*0c50*/  SHFL.DOWN PT, R5, R6, 0x8, 0x1f ;  /* 0x09001f0006057f89 */ /* 0x000e6400000e0000 */
[----:B-1----:R-:W-:-:S05]  /*0c60*/  IMAD.IADD R5, R6, 0x1, R5 ;  /* 0x0000000106057824 */ /* 0x002fca00078e0205 */
[----:B------:R-:W1:Y:S02]  /*0c70*/  SHFL.DOWN PT, R8, R5, 0x4, 0x1f ;  /* 0x08801f0005087f89 */ /* 0x000e6400000e0000 */
[----:B-1----:R-:W-:-:S05]  /*0c80*/  IADD3 R8, PT, PT, R5, R8, RZ ;  /* 0x0000000805087210 */ /* 0x002fca0007ffe0ff */
[----:B0-----:R-:W0:Y:S02]  /*0c90*/  SHFL.DOWN PT, R7, R8, 0x2, 0x1f ;  /* 0x08401f0008077f89 */ /* 0x001e2400000e0000 */
[----:B0-----:R-:W-:-:S05]  /*0ca0*/  IMAD.IADD R7, R8, 0x1, R7 ;  /* 0x0000000108077824 */ /* 0x001fca00078e0207 */
[----:B------:R0:W1:Y:S01]  /*0cb0*/  SHFL.DOWN PT, R10, R7, 0x1, 0x1f ;  /* 0x08201f00070a7f89 */ /* 0x00006200000e0000 */
[----:B------:R-:W-:Y:S05]  /*0cc0*/  @P0 EXIT ;  /* 0x000000000000094d */ /* 0x000fea0003800000 */
[----:B------:R-:W2:Y:S01]  /*0cd0*/  LDC.64 R2, c[0x0][0x390] ;  /* 0x0000e400ff027b82 */ /* 0x000ea20000000a00 */
[----:B01----:R-:W-:Y:S01]  /*0ce0*/  IADD3 R7, PT, PT, R7, R10, RZ ;  /* 0x0000000a07077210 */ /* 0x003fe20007ffe0ff */
[----:B--2---:R-:W-:-:S05]  /*0cf0*/  IMAD.WIDE.U32 R2, R0, 0x4, R2 ;  /* 0x0000000400027825 */ /* 0x004fca00078e0002 */
[----:B------:R-:W-:Y:S01]  /*0d00*/  STG.E desc[UR6][R2.64], R7 ;  /* 0x0000000702007986 */ /* 0x000fe2000c101906 */
[----:B------:R-:W-:Y:S05]  /*0d10*/  EXIT ;  /* 0x000000000000794d */ /* 0x000fea0003800000 */
.L_x_13:
        /* <DEDUP_REMOVED lines=14> */
.L_x_15:


//--------------------- .nv.shared._Z11sum_helper2Pii --------------------------
	.section	.nv.shared._Z11sum_helper2Pii,"aw",@nobits
	.sectionflags	@""
	.align	4
.nv.shared._Z11sum_helper2Pii:
	.zero		1152


//--------------------- .nv.shared.reserved.0     --------------------------
	.section	.nv.shared.reserved.0,"aw",@nobits
	.weak		__nv_reservedSMEM_offset_0_alias
	.size		__nv_reservedSMEM_offset_0_alias, 0, 64
	.other		__nv_reservedSMEM_offset_0_alias,@"STO_CUDA_RESERVED_SHARED STV_DEFAULT"
__nv_reservedSMEM_offset_0_alias:
	.zero		0
	.zero		64


//--------------------- .nv.shared._Z10sum_helperPiiS_ --------------------------
	.section	.nv.shared._Z10sum_helperPiiS_,"aw",@nobits
	.sectionflags	@""
	.align	4
.nv.shared._Z10sum_helperPiiS_:
	.zero		1152


//--------------------- .nv.constant0._Z11sum_helper2Pii --------------------------
	.section	.nv.constant0._Z11sum_helper2Pii,"a",@progbits
	.sectionflags	@""
	.align	4
.nv.constant0._Z11sum_helper2Pii:
	.zero		908


//--------------------- .nv.constant0._Z10sum_helperPiiS_ --------------------------
	.section	.nv.constant0._Z10sum_helperPiiS_,"a",@progbits
	.sectionflags	@""
	.align	4
.nv.constant0._Z10sum_helperPiiS_:
	.zero		920


//--------------------- SYMBOLS --------------------------

	.type		.nv.reservedSmem.offset0,@object
	.size		.nv.reservedSmem.offset0,0x4
	.type		.nv.reservedSmem.cap,@object
	.size		.nv.reservedSmem.cap,0x4
